//
// Generated by NVIDIA NVVM Compiler
//
// Compiler Build ID: CL-36424714
// Cuda compilation tools, release 13.0, V13.0.88
// Based on NVVM 20.0.0
//

.version 9.0
.target sm_100
.address_size 64

	// .globl	_Z19markFilterEdges_gpuPiS_S_S_i

.visible .entry _Z19markFilterEdges_gpuPiS_S_S_i(
	.param .u64 .ptr .align 1 _Z19markFilterEdges_gpuPiS_S_S_i_param_0,
	.param .u64 .ptr .align 1 _Z19markFilterEdges_gpuPiS_S_S_i_param_1,
	.param .u64 .ptr .align 1 _Z19markFilterEdges_gpuPiS_S_S_i_param_2,
	.param .u64 .ptr .align 1 _Z19markFilterEdges_gpuPiS_S_S_i_param_3,
	.param .u32 _Z19markFilterEdges_gpuPiS_S_S_i_param_4
)
{
	.reg .pred 	%p<5>;
	.reg .b32 	%r<18>;
	.reg .b64 	%rd<23>;

	ld.param.u64 	%rd5, [_Z19markFilterEdges_gpuPiS_S_S_i_param_0];
	ld.param.u64 	%rd6, [_Z19markFilterEdges_gpuPiS_S_S_i_param_1];
	ld.param.u64 	%rd7, [_Z19markFilterEdges_gpuPiS_S_S_i_param_2];
	ld.param.u64 	%rd8, [_Z19markFilterEdges_gpuPiS_S_S_i_param_3];
	ld.param.u32 	%r6, [_Z19markFilterEdges_gpuPiS_S_S_i_param_4];
	cvta.to.global.u64 	%rd1, %rd8;
	cvta.to.global.u64 	%rd2, %rd7;
	mov.u32 	%r1, %ntid.x;
	mov.u32 	%r7, %ctaid.x;
	mov.u32 	%r8, %tid.x;
	mad.lo.s32 	%r17, %r1, %r7, %r8;
	setp.ge.s32 	%p1, %r17, %r6;
	@%p1 bra 	$L__BB0_8;
	mov.u32 	%r9, %nctaid.x;
	mul.lo.s32 	%r3, %r1, %r9;
	cvta.to.global.u64 	%rd3, %rd5;
	cvta.to.global.u64 	%rd4, %rd6;
$L__BB0_2:
	mul.wide.s32 	%rd9, %r17, 4;
	add.s64 	%rd10, %rd3, %rd9;
	ld.global.u32 	%r10, [%rd10];
	mul.wide.s32 	%rd11, %r10, 4;
	add.s64 	%rd12, %rd2, %rd11;
	ld.global.u32 	%r11, [%rd12];
	setp.ne.s32 	%p2, %r11, -1;
	@%p2 bra 	$L__BB0_6;
	add.s64 	%rd16, %rd4, %rd9;
	ld.global.u32 	%r13, [%rd16];
	mul.wide.s32 	%rd17, %r13, 4;
	add.s64 	%rd18, %rd2, %rd17;
	ld.global.u32 	%r14, [%rd18];
	setp.ne.s32 	%p3, %r14, -1;
	@%p3 bra 	$L__BB0_5;
	add.s64 	%rd22, %rd1, %rd9;
	mov.b32 	%r16, 1;
	st.global.u32 	[%rd22], %r16;
	bra.uni 	$L__BB0_7;
$L__BB0_5:
	add.s64 	%rd20, %rd1, %rd9;
	mov.b32 	%r15, 0;
	st.global.u32 	[%rd20], %r15;
	bra.uni 	$L__BB0_7;
$L__BB0_6:
	add.s64 	%rd14, %rd1, %rd9;
	mov.b32 	%r12, 0;
	st.global.u32 	[%rd14], %r12;
$L__BB0_7:
	add.s32 	%r17, %r17, %r3;
	setp.lt.s32 	%p4, %r17, %r6;
	@%p4 bra 	$L__BB0_2;
$L__BB0_8:
	ret;

}


// ===== COMPILED SASS (sm_100) =====

	.target	sm_100

	.elftype	@"ET_EXEC"


//--------------------- .note.nv.tkinfo           --------------------------
	.section	.note.nv.tkinfo,"",@"SHT_NOTE"
	.sectionflags	@"SHF_NOTE_NV_TKINFO"
	.tkinfo
        /*0018*/ 	.word	0x00000002
        /*0030*/ 	.string	""
        /*0030*/ 	.string	"ptxas"
        /*0030*/ 	.string	"Cuda compilation tools, release 13.0, V13.0.88"
        /*0030*/ 	.string	"Build cuda_13.0.r13.0/compiler.36424714_0"
        /*0030*/ 	.string	"-arch sm_100 -m 64 "



//--------------------- .note.nv.cuinfo           --------------------------
	.section	.note.nv.cuinfo,"",@"SHT_NOTE"
	.sectionflags	@"SHF_NOTE_NV_CUINFO"
        /*0018*/ 	.short	0x0002
        /*001a*/ 	.short	0x0064
        /*001c*/ 	.short	0x0082
	.zero		2


//--------------------- .nv.info                  --------------------------
	.section	.nv.info,"",@"SHT_CUDA_INFO"
	.align	4


	//----- nvinfo : EIATTR_REGCOUNT
	.align		4
        /*0000*/ 	.byte	0x04, 0x2f
        /*0002*/ 	.short	(.L_1 - .L_0)
	.align		4
.L_0:
        /*0004*/ 	.word	index@(_Z19markFilterEdges_gpuPiS_S_S_i)
        /*0008*/ 	.word	0x00000014


	//----- nvinfo : EIATTR_FRAME_SIZE
	.align		4
.L_1:
        /*000c*/ 	.byte	0x04, 0x11
        /*000e*/ 	.short	(.L_3 - .L_2)
	.align		4
.L_2:
        /*0010*/ 	.word	index@(_Z19markFilterEdges_gpuPiS_S_S_i)
        /*0014*/ 	.word	0x00000000


	//----- nvinfo : EIATTR_MIN_STACK_SIZE
	.align		4
.L_3:
        /*0018*/ 	.byte	0x04, 0x12
        /*001a*/ 	.short	(.L_5 - .L_4)
	.align		4
.L_4:
        /*001c*/ 	.word	index@(_Z19markFilterEdges_gpuPiS_S_S_i)
        /*0020*/ 	.word	0x00000000
.L_5:


//--------------------- .nv.compat                --------------------------
	.section	.nv.compat,"",@"SHT_CUDA_COMPAT_INFO"
	.align	4
        /*0000*/ 	.byte	0x02, 0x09, 0x00, 0x00, 0x02, 0x02, 0x01, 0x00, 0x02, 0x05, 0x05, 0x00, 0x03, 0x07, 0x01, 0x01
        /*0010*/ 	.byte	0x02, 0x03, 0x00, 0x00, 0x02, 0x06, 0x01, 0x00, 0x04, 0x0b, 0x08, 0x00, 0x09, 0x00, 0x00, 0x00
        /*0020*/ 	.byte	0x00, 0x00, 0x00, 0x00


//--------------------- .nv.info._Z19markFilterEdges_gpuPiS_S_S_i --------------------------
	.section	.nv.info._Z19markFilterEdges_gpuPiS_S_S_i,"",@"SHT_CUDA_INFO"
	.sectionflags	@""
	.align	4


	//----- nvinfo : EIATTR_CUDA_API_VERSION
	.align		4
        /*0000*/ 	.byte	0x04, 0x37
        /*0002*/ 	.short	(.L_7 - .L_6)
.L_6:
        /*0004*/ 	.word	0x00000082


	//----- nvinfo : EIATTR_KPARAM_INFO
	.align		4
.L_7:
        /*0008*/ 	.byte	0x04, 0x17
        /*000a*/ 	.short	(.L_9 - .L_8)
.L_8:
        /*000c*/ 	.word	0x00000000
        /*0010*/ 	.short	0x0004
        /*0012*/ 	.short	0x0020
        /*0014*/ 	.byte	0x00, 0xf0, 0x11, 0x00


	//----- nvinfo : EIATTR_KPARAM_INFO
	.align		4
.L_9:
        /*0018*/ 	.byte	0x04, 0x17
        /*001a*/ 	.short	(.L_11 - .L_10)
.L_10:
        /*001c*/ 	.word	0x00000000
        /*0020*/ 	.short	0x0003
        /*0022*/ 	.short	0x0018
        /*0024*/ 	.byte	0x00, 0xf5, 0x21, 0x00


	//----- nvinfo : EIATTR_KPARAM_INFO
	.align		4
.L_11:
        /*0028*/ 	.byte	0x04, 0x17
        /*002a*/ 	.short	(.L_13 - .L_12)
.L_12:
        /*002c*/ 	.word	0x00000000
        /*0030*/ 	.short	0x0002
        /*0032*/ 	.short	0x0010
        /*0034*/ 	.byte	0x00, 0xf5, 0x21, 0x00


	//----- nvinfo : EIATTR_KPARAM_INFO
	.align		4
.L_13:
        /*0038*/ 	.byte	0x04, 0x17
        /*003a*/ 	.short	(.L_15 - .L_14)
.L_14:
        /*003c*/ 	.word	0x00000000
        /*0040*/ 	.short	0x0001
        /*0042*/ 	.short	0x0008
        /*0044*/ 	.byte	0x00, 0xf5, 0x21, 0x00


	//----- nvinfo : EIATTR_KPARAM_INFO
	.align		4
.L_15:
        /*0048*/ 	.byte	0x04, 0x17
        /*004a*/ 	.short	(.L_17 - .L_16)
.L_16:
        /*004c*/ 	.word	0x00000000
        /*0050*/ 	.short	0x0000
        /*0052*/ 	.short	0x0000
        /*0054*/ 	.byte	0x00, 0xf5, 0x21, 0x00


	//----- nvinfo : EIATTR_SPARSE_MMA_MASK
	.align		4
.L_17:
        /*0058*/ 	.byte	0x03, 0x50
        /*005a*/ 	.short	0x0000


	//----- nvinfo : EIATTR_MAXREG_COUNT
	.align		4
        /*005c*/ 	.byte	0x03, 0x1b
        /*005e*/ 	.short	0x00ff


	//----- nvinfo : EIATTR_MERCURY_ISA_VERSION
	.align		4
        /*0060*/ 	.byte	0x03, 0x5f
        /*0062*/ 	.short	0x0101


	//----- nvinfo : EIATTR_VRC_CTA_INIT_COUNT
	.align		4
        /*0064*/ 	.byte	0x02, 0x4a
	.zero		1
	.zero		1


	//----- nvinfo : EIATTR_EXIT_INSTR_OFFSETS
	.align		4
        /*0068*/ 	.byte	0x04, 0x1c
        /*006a*/ 	.short	(.L_19 - .L_18)


	//   ....[0]....
.L_18:
        /*006c*/ 	.word	0x00000070


	//   ....[1]....
        /*0070*/ 	.word	0x00000280


	//----- nvinfo : EIATTR_CRS_STACK_SIZE
	.align		4
.L_19:
        /*0074*/ 	.byte	0x04, 0x1e
        /*0076*/ 	.short	(.L_21 - .L_20)
.L_20:
        /*0078*/ 	.word	0x00000000


	//----- nvinfo : EIATTR_CBANK_PARAM_SIZE
	.align		4
.L_21:
        /*007c*/ 	.byte	0x03, 0x19
        /*007e*/ 	.short	0x0024


	//----- nvinfo : EIATTR_PARAM_CBANK
	.align		4
        /*0080*/ 	.byte	0x04, 0x0a
        /*0082*/ 	.short	(.L_23 - .L_22)
	.align		4
.L_22:
        /*0084*/ 	.word	index@(.nv.constant0._Z19markFilterEdges_gpuPiS_S_S_i)
        /*0088*/ 	.short	0x0380
        /*008a*/ 	.short	0x0024


	//----- nvinfo : EIATTR_SW_WAR
	.align		4
.L_23:
        /*008c*/ 	.byte	0x04, 0x36
        /*008e*/ 	.short	(.L_25 - .L_24)
.L_24:
        /*0090*/ 	.word	0x00000008
.L_25:


//--------------------- .nv.callgraph             --------------------------
	.section	.nv.callgraph,"",@"SHT_CUDA_CALLGRAPH"
	.align	4
	.sectionentsize	8
	.align		4
        /*0000*/ 	.word	0x00000000
	.align		4
        /*0004*/ 	.word	0xffffffff
	.align		4
        /*0008*/ 	.word	0x00000000
	.align		4
        /*000c*/ 	.word	0xfffffffe
	.align		4
        /*0010*/ 	.word	0x00000000
	.align		4
        /*0014*/ 	.word	0xfffffffd
	.align		4
        /*0018*/ 	.word	0x00000000
	.align		4
        /*001c*/ 	.word	0xfffffffc


//--------------------- .text._Z19markFilterEdges_gpuPiS_S_S_i --------------------------
	.section	.text._Z19markFilterEdges_gpuPiS_S_S_i,"ax",@progbits
	.align	128
        .global         _Z19markFilterEdges_gpuPiS_S_S_i
        .type           _Z19markFilterEdges_gpuPiS_S_S_i,@function
        .size           _Z19markFilterEdges_gpuPiS_S_S_i,(.L_x_5 - _Z19markFilterEdges_gpuPiS_S_S_i)
        .other          _Z19markFilterEdges_gpuPiS_S_S_i,@"STO_CUDA_ENTRY STV_DEFAULT"
_Z19markFilterEdges_gpuPiS_S_S_i:
.text._Z19markFilterEdges_gpuPiS_S_S_i:
[----:B------:R-:W-:Y:S01]  /*0000*/  LDC R1, c[0x0][0x37c] ;  /* 0x0000df00ff017b82 */ /* 0x000fe20000000800 */
[----:B------:R-:W0:Y:S01]  /*0010*/  S2R R0, SR_CTAID.X ;  /* 0x0000000000007919 */ /* 0x000e220000002500 */
[----:B------:R-:W0:Y:S01]  /*0020*/  LDCU UR4, c[0x0][0x360] ;  /* 0x00006c00ff0477ac */ /* 0x000e220008000800 */
[----:B------:R-:W0:Y:S01]  /*0030*/  S2R R3, SR_TID.X ;  /* 0x0000000000037919 */ /* 0x000e220000002100 */
[----:B------:R-:W1:Y:S01]  /*0040*/  LDCU UR5, c[0x0][0x3a0] ;  /* 0x00007400ff0577ac */ /* 0x000e620008000800 */
[----:B0-----:R-:W-:-:S05]  /*0050*/  IMAD R0, R0, UR4, R3 ;  /* 0x0000000400007c24 */ /* 0x001fca000f8e0203 */
[----:B-1----:R-:W-:-:S13]  /*0060*/  ISETP.GE.AND P0, PT, R0, UR5, PT ;  /* 0x0000000500007c0c */ /* 0x002fda000bf06270 */
[----:B------:R-:W-:Y:S05]  /*0070*/  @P0 EXIT ;  /* 0x000000000000094d */ /* 0x000fea0003800000 */
[----:B------:R-:W0:Y:S01]  /*0080*/  LDC.64 R2, c[0x0][0x398] ;  /* 0x0000e600ff027b82 */ /* 0x000e220000000a00 */
[----:B------:R-:W1:Y:S01]  /*0090*/  LDCU UR5, c[0x0][0x370] ;  /* 0x00006e00ff0577ac */ /* 0x000e620008000800 */
[----:B------:R-:W2:Y:S06]  /*00a0*/  LDCU.64 UR6, c[0x0][0x358] ;  /* 0x00006b00ff0677ac */ /* 0x000eac0008000a00 */
[----:B------:R-:W3:Y:S01]  /*00b0*/  LDC.64 R4, c[0x0][0x380] ;  /* 0x0000e000ff047b82 */ /* 0x000ee20000000a00 */
[----:B------:R-:W4:Y:S07]  /*00c0*/  LDCU UR8, c[0x0][0x3a0] ;  /* 0x00007400ff0877ac */ /* 0x000f2e0008000800 */
[----:B------:R-:W0:Y:S01]  /*00d0*/  LDC.64 R6, c[0x0][0x390] ;  /* 0x0000e400ff067b82 */ /* 0x000e220000000a00 */
[----:B-1----:R-:W-:-:S07]  /*00e0*/  UIMAD UR4, UR4, UR5, URZ ;  /* 0x00000005040472a4 */ /* 0x002fce000f8e02ff */
[----:B--2---:R-:W1:Y:S05]  /*00f0*/  LDC.64 R8, c[0x0][0x388] ;  /* 0x0000e200ff087b82 */ /* 0x004e6a0000000a00 */
.L_x_3:
[----:B--23--:R-:W-:-:S06]  /*0100*/  IMAD.WIDE R10, R0, 0x4, R4 ;  /* 0x00000004000a7825 */ /* 0x00cfcc00078e0204 */
[----:B0-----:R-:W0:Y:S02]  /*0110*/  LDG.E R11, desc[UR6][R10.64] ;  /* 0x000000060a0b7981 */ /* 0x001e24000c1e1900 */
[----:B0-----:R-:W-:-:S06]  /*0120*/  IMAD.WIDE R12, R11, 0x4, R6 ;  /* 0x000000040b0c7825 */ /* 0x001fcc00078e0206 */
[----:B------:R-:W2:Y:S01]  /*0130*/  LDG.E R12, desc[UR6][R12.64] ;  /* 0x000000060c0c7981 */ /* 0x000ea2000c1e1900 */
[----:B------:R-:W-:Y:S01]  /*0140*/  MOV R15, R0 ;  /* 0x00000000000f7202 */ /* 0x000fe20000000f00 */
[----:B------:R-:W-:Y:S01]  /*0150*/  BSSY.RECONVERGENT B0, `(.L_x_0) ;  /* 0x0000011000007945 */ /* 0x000fe20003800200 */
[----:B------:R-:W-:-:S04]  /*0160*/  IADD3 R0, PT, PT, R0, UR4, RZ ;  /* 0x0000000400007c10 */ /* 0x000fc8000fffe0ff */
[----:B----4-:R-:W-:Y:S02]  /*0170*/  ISETP.GE.AND P0, PT, R0, UR8, PT ;  /* 0x0000000800007c0c */ /* 0x010fe4000bf06270 */
[----:B--2---:R-:W-:-:S13]  /*0180*/  ISETP.NE.AND P1, PT, R12, -0x1, PT ;  /* 0xffffffff0c00780c */ /* 0x004fda0003f25270 */
[----:B------:R-:W-:Y:S05]  /*0190*/  @P1 BRA `(.L_x_1) ;  /* 0x0000000000281947 */ /* 0x000fea0003800000 */
[----:B-1----:R-:W-:-:S06]  /*01a0*/  IMAD.WIDE R10, R15, 0x4, R8 ;  /* 0x000000040f0a7825 */ /* 0x002fcc00078e0208 */
[----:B------:R-:W2:Y:S02]  /*01b0*/  LDG.E R11, desc[UR6][R10.64] ;  /* 0x000000060a0b7981 */ /* 0x000ea4000c1e1900 */
[----:B--2---:R-:W-:-:S06]  /*01c0*/  IMAD.WIDE R12, R11, 0x4, R6 ;  /* 0x000000040b0c7825 */ /* 0x004fcc00078e0206 */
[----:B------:R-:W2:Y:S01]  /*01d0*/  LDG.E R12, desc[UR6][R12.64] ;  /* 0x000000060c0c7981 */ /* 0x000ea2000c1e1900 */
[----:B------:R-:W-:Y:S01]  /*01e0*/  IMAD.WIDE R14, R15, 0x4, R2 ;  /* 0x000000040f0e7825 */ /* 0x000fe200078e0202 */
[----:B--2---:R-:W-:-:S13]  /*01f0*/  ISETP.NE.AND P1, PT, R12, -0x1, PT ;  /* 0xffffffff0c00780c */ /* 0x004fda0003f25270 */
[----:B------:R-:W-:-:S05]  /*0200*/  @!P1 MOV R17, 0x1 ;  /* 0x0000000100119802 */ /* 0x000fca0000000f00 */
[----:B------:R0:W-:Y:S04]  /*0210*/  @!P1 STG.E desc[UR6][R14.64], R17 ;  /* 0x000000110e009986 */ /* 0x0001e8000c101906 */
[----:B------:R0:W-:Y:S01]  /*0220*/  @P1 STG.E desc[UR6][R14.64], RZ ;  /* 0x000000ff0e001986 */ /* 0x0001e2000c101906 */
[----:B------:R-:W-:Y:S05]  /*0230*/  BRA `(.L_x_2) ;  /* 0x0000000000087947 */ /* 0x000fea0003800000 */
.L_x_1:
[----:B------:R-:W-:-:S05]  /*0240*/  IMAD.WIDE R10, R15, 0x4, R2 ;  /* 0x000000040f0a7825 */ /* 0x000fca00078e0202 */
[----:B------:R2:W-:Y:S02]  /*0250*/  STG.E desc[UR6][R10.64], RZ ;  /* 0x000000ff0a007986 */ /* 0x0005e4000c101906 */
.L_x_2:
[----:B------:R-:W-:Y:S05]  /*0260*/  BSYNC.RECONVERGENT B0 ;  /* 0x0000000000007941 */ /* 0x000fea0003800200 */
.L_x_0:
[----:B------:R-:W-:Y:S05]  /*0270*/  @!P0 BRA `(.L_x_3) ;  /* 0xfffffffc00a08947 */ /* 0x000fea000383ffff */
[----:B------:R-:W-:Y:S05]  /*0280*/  EXIT ;  /* 0x000000000000794d */ /* 0x000fea0003800000 */
.L_x_4:
[----:B------:R-:W-:-:S00]  /*0290*/  BRA `(.L_x_4) ;  /* 0xfffffffc00fc7947 */ /* 0x000fc0000383ffff */
[----:B------:R-:W-:-:S00]  /*02a0*/  NOP ;  /* 0x0000000000007918 */ /* 0x000fc00000000000 */
        /* <DEDUP_REMOVED lines=13> */
.L_x_5:


//--------------------- .nv.shared.reserved.0     --------------------------
	.section	.nv.shared.reserved.0,"aw",@nobits
	.weak		__nv_reservedSMEM_offset_0_alias
	.size		__nv_reservedSMEM_offset_0_alias, 0, 64
	.other		__nv_reservedSMEM_offset_0_alias,@"STO_CUDA_RESERVED_SHARED STV_DEFAULT"
__nv_reservedSMEM_offset_0_alias:
	.zero		0
	.zero		64


//--------------------- .nv.constant0._Z19markFilterEdges_gpuPiS_S_S_i --------------------------
	.section	.nv.constant0._Z19markFilterEdges_gpuPiS_S_S_i,"a",@progbits
	.sectionflags	@""
	.align	4
.nv.constant0._Z19markFilterEdges_gpuPiS_S_S_i:
	.zero		932


//--------------------- SYMBOLS --------------------------

	.type		.nv.reservedSmem.offset0,@object
	.size		.nv.reservedSmem.offset0,0x4
